	.headerflags	@"EF_CUDA_TEXMODE_UNIFIED EF_CUDA_64BIT_ADDRESS EF_CUDA_ACCELERATORS EF_CUDA_SM90 EF_CUDA_VIRTUAL_SM(EF_CUDA_SM90)"
	.elftype	@"ET_EXEC"


//--------------------- .nv.info                  --------------------------
	.section	.nv.info,"",@"SHT_CUDA_INFO"
	.align	4


	//----- nvinfo : EIATTR_REGCOUNT
	.align		4
        /*0000*/ 	.byte	0x04, 0x2f
        /*0002*/ 	.short	(.L_1 - .L_0)
	.align		4
.L_0:
        /*0004*/ 	.word	index@(triton_per_fused_dot_19)
        /*0008*/ 	.word	0x0000000f


	//----- nvinfo : EIATTR_MIN_STACK_SIZE
	.align		4
.L_1:
        /*000c*/ 	.byte	0x04, 0x12
        /*000e*/ 	.short	(.L_3 - .L_2)
	.align		4
.L_2:
        /*0010*/ 	.word	index@(triton_per_fused_dot_19)
        /*0014*/ 	.word	0x00000000


	//----- nvinfo : EIATTR_FRAME_SIZE
	.align		4
.L_3:
        /*0018*/ 	.byte	0x04, 0x11
        /*001a*/ 	.short	(.L_5 - .L_4)
	.align		4
.L_4:
        /*001c*/ 	.word	index@(triton_per_fused_dot_19)
        /*0020*/ 	.word	0x00000000


	//----- nvinfo : EIATTR_MIN_STACK_SIZE
	.align		4
.L_5:
        /*0024*/ 	.byte	0x04, 0x12
        /*0026*/ 	.short	(.L_7 - .L_6)
	.align		4
.L_6:
        /*0028*/ 	.word	index@(triton_per_fused_dot_19)
        /*002c*/ 	.word	0x00000000
.L_7:


//--------------------- .nv.info.triton_per_fused_dot_19 --------------------------
	.section	.nv.info.triton_per_fused_dot_19,"",@"SHT_CUDA_INFO"
	.sectionflags	@""
	.align	4


	//----- nvinfo : EIATTR_CUDA_API_VERSION
	.align		4
        /*0000*/ 	.byte	0x04, 0x37
        /*0002*/ 	.short	(.L_9 - .L_8)
.L_8:
        /*0004*/ 	.word	0x0000007c


	//----- nvinfo : EIATTR_KPARAM_INFO
	.align		4
.L_9:
        /*0008*/ 	.byte	0x04, 0x17
        /*000a*/ 	.short	(.L_11 - .L_10)
.L_10:
        /*000c*/ 	.word	0x00000000
        /*0010*/ 	.short	0x0003
        /*0012*/ 	.short	0x0018
        /*0014*/ 	.byte	0x00, 0xf0, 0x11, 0x00


	//----- nvinfo : EIATTR_KPARAM_INFO
	.align		4
.L_11:
        /*0018*/ 	.byte	0x04, 0x17
        /*001a*/ 	.short	(.L_13 - .L_12)
.L_12:
        /*001c*/ 	.word	0x00000000
        /*0020*/ 	.short	0x0002
        /*0022*/ 	.short	0x0010
        /*0024*/ 	.byte	0x00, 0xf4, 0x21, 0x00


	//----- nvinfo : EIATTR_KPARAM_INFO
	.align		4
.L_13:
        /*0028*/ 	.byte	0x04, 0x17
        /*002a*/ 	.short	(.L_15 - .L_14)
.L_14:
        /*002c*/ 	.word	0x00000000
        /*0030*/ 	.short	0x0001
        /*0032*/ 	.short	0x0008
        /*0034*/ 	.byte	0x00, 0xf4, 0x21, 0x00


	//----- nvinfo : EIATTR_KPARAM_INFO
	.align		4
.L_15:
        /*0038*/ 	.byte	0x04, 0x17
        /*003a*/ 	.short	(.L_17 - .L_16)
.L_16:
        /*003c*/ 	.word	0x00000000
        /*0040*/ 	.short	0x0000
        /*0042*/ 	.short	0x0000
        /*0044*/ 	.byte	0x00, 0xf4, 0x21, 0x00


	//----- nvinfo : EIATTR_SPARSE_MMA_MASK
	.align		4
.L_17:
        /*0048*/ 	.byte	0x03, 0x50
        /*004a*/ 	.short	0x0000


	//----- nvinfo : EIATTR_MAXREG_COUNT
	.align		4
        /*004c*/ 	.byte	0x03, 0x1b
        /*004e*/ 	.short	0x00ff


	//----- nvinfo : EIATTR_COOP_GROUP_MASK_REGIDS
	.align		4
        /*0050*/ 	.byte	0x04, 0x29
        /*0052*/ 	.short	(.L_19 - .L_18)


	//   ....[0]....
.L_18:
        /*0054*/ 	.word	0xffffffff


	//   ....[1]....
        /*0058*/ 	.word	0xffffffff


	//   ....[2]....
        /*005c*/ 	.word	0xffffffff


	//   ....[3]....
        /*0060*/ 	.word	0xffffffff


	//   ....[4]....
        /*0064*/ 	.word	0xffffffff


	//   ....[5]....
        /*0068*/ 	.word	0xffffffff


	//   ....[6]....
        /*006c*/ 	.word	0xffffffff


	//----- nvinfo : EIATTR_COOP_GROUP_INSTR_OFFSETS
	.align		4
.L_19:
        /*0070*/ 	.byte	0x04, 0x28
        /*0072*/ 	.short	(.L_21 - .L_20)


	//   ....[0]....
.L_20:
        /*0074*/ 	.word	0x00000140


	//   ....[1]....
        /*0078*/ 	.word	0x00000160


	//   ....[2]....
        /*007c*/ 	.word	0x00000190


	//   ....[3]....
        /*0080*/ 	.word	0x000001c0


	//   ....[4]....
        /*0084*/ 	.word	0x000001e0


	//   ....[5]....
        /*0088*/ 	.word	0x00000250


	//   ....[6]....
        /*008c*/ 	.word	0x00000270


	//----- nvinfo : EIATTR_EXIT_INSTR_OFFSETS
	.align		4
.L_21:
        /*0090*/ 	.byte	0x04, 0x1c
        /*0092*/ 	.short	(.L_23 - .L_22)


	//   ....[0]....
.L_22:
        /*0094*/ 	.word	0x000002d0


	//   ....[1]....
        /*0098*/ 	.word	0x00000310


	//----- nvinfo : EIATTR_REQNTID
	.align		4
.L_23:
        /*009c*/ 	.byte	0x04, 0x10
        /*009e*/ 	.short	(.L_25 - .L_24)
.L_24:
        /*00a0*/ 	.word	0x00000080
        /*00a4*/ 	.word	0x00000001
        /*00a8*/ 	.word	0x00000001


	//----- nvinfo : EIATTR_CBANK_PARAM_SIZE
	.align		4
.L_25:
        /*00ac*/ 	.byte	0x03, 0x19
        /*00ae*/ 	.short	0x001c


	//----- nvinfo : EIATTR_PARAM_CBANK
	.align		4
        /*00b0*/ 	.byte	0x04, 0x0a
        /*00b2*/ 	.short	(.L_27 - .L_26)
	.align		4
.L_26:
        /*00b4*/ 	.word	index@(.nv.constant0.triton_per_fused_dot_19)
        /*00b8*/ 	.short	0x0210
        /*00ba*/ 	.short	0x001c


	//----- nvinfo : EIATTR_SW_WAR
	.align		4
.L_27:
        /*00bc*/ 	.byte	0x04, 0x36
        /*00be*/ 	.short	(.L_29 - .L_28)
.L_28:
        /*00c0*/ 	.word	0x00000008
.L_29:


//--------------------- .nv.callgraph             --------------------------
	.section	.nv.callgraph,"",@"SHT_CUDA_CALLGRAPH"
	.align	4
	.sectionentsize	8
	.align		4
        /*0000*/ 	.word	0x00000000
	.align		4
        /*0004*/ 	.word	0xffffffff
	.align		4
        /*0008*/ 	.word	0x00000000
	.align		4
        /*000c*/ 	.word	0xfffffffe
	.align		4
        /*0010*/ 	.word	0x00000000
	.align		4
        /*0014*/ 	.word	0xfffffffd
	.align		4
        /*0018*/ 	.word	0x00000000
	.align		4
        /*001c*/ 	.word	0xfffffffc


//--------------------- .text.triton_per_fused_dot_19 --------------------------
	.section	.text.triton_per_fused_dot_19,"ax",@progbits
	.sectionflags	@"SHF_BARRIERS=1"
	.align	128
        .global         triton_per_fused_dot_19
        .type           triton_per_fused_dot_19,@function
        .size           triton_per_fused_dot_19,(.L_x_1 - triton_per_fused_dot_19)
        .other          triton_per_fused_dot_19,@"STO_CUDA_ENTRY STV_DEFAULT"
triton_per_fused_dot_19:
.text.triton_per_fused_dot_19:
[----:B------:R-:W0:Y:S02]  /*0000*/  LDC R1, c[0x0][0x28] ;  /* 0x00000a00ff017b82 */ /* 0x000e240000000800 */
[----:B------:R-:W1:Y:S01]  /*0010*/  S2R R12, SR_TID.X ;  /* 0x00000000000c7919 */ /* 0x000e620000002100 */
[----:B------:R-:W2:Y:S01]  /*0020*/  LDC.64 R4, c[0x0][0x210] ;  /* 0x00008400ff047b82 */ /* 0x000ea20000000a00 */
[----:B------:R-:W-:-:S07]  /*0030*/  ULDC.64 UR6, c[0x0][0x208] ;  /* 0x0000820000067ab9 */ /* 0x000fce0000000a00 */
[----:B------:R-:W3:Y:S01]  /*0040*/  LDC.64 R8, c[0x0][0x218] ;  /* 0x00008600ff087b82 */ /* 0x000ee20000000a00 */
[----:B-1----:R-:W-:-:S04]  /*0050*/  SHF.L.U32 R0, R12, 0x2, RZ ;  /* 0x000000020c007819 */ /* 0x002fc800000006ff */
[----:B------:R-:W-:-:S05]  /*0060*/  LOP3.LUT R3, R0, 0x1fc, RZ, 0xc0, !PT ;  /* 0x000001fc00037812 */ /* 0x000fca00078ec0ff */
[----:B--2---:R-:W-:-:S04]  /*0070*/  IMAD.WIDE.U32 R4, R3, 0x4, R4 ;  /* 0x0000000403047825 */ /* 0x004fc800078e0004 */
[----:B---3--:R-:W-:Y:S02]  /*0080*/  IMAD.WIDE.U32 R8, R3, 0x4, R8 ;  /* 0x0000000403087825 */ /* 0x008fe400078e0008 */
[----:B------:R-:W2:Y:S04]  /*0090*/  LDG.E.128 R4, desc[UR6][R4.64] ;  /* 0x0000000604047981 */ /* 0x000ea8000c1e1d00 */
[----:B------:R-:W2:Y:S01]  /*00a0*/  LDG.E.128 R8, desc[UR6][R8.64] ;  /* 0x0000000608087981 */ /* 0x000ea2000c1e1d00 */
[----:B------:R-:W1:Y:S01]  /*00b0*/  S2UR UR5, SR_CgaCtaId ;  /* 0x00000000000579c3 */ /* 0x000e620000008800 */
[C---:B------:R-:W-:Y:S01]  /*00c0*/  LOP3.LUT P0, RZ, R12.reuse, 0x1f, RZ, 0xc0, !PT ;  /* 0x0000001f0cff7812 */ /* 0x040fe2000780c0ff */
[----:B------:R-:W-:Y:S01]  /*00d0*/  UMOV UR4, 0x400 ;  /* 0x0000040000047882 */ /* 0x000fe20000000000 */
[----:B------:R-:W-:Y:S01]  /*00e0*/  ISETP.GE.AND P1, PT, R12, 0x4, PT ;  /* 0x000000040c00780c */ /* 0x000fe20003f26270 */
[----:B-1----:R-:W-:Y:S01]  /*00f0*/  UPRMT UR4, UR5, 0x654, UR4 ;  /* 0x0000065405047896 */ /* 0x002fe20008000004 */
[----:B--2---:R-:W-:-:S04]  /*0100*/  FMUL R3, R5, R9 ;  /* 0x0000000905037220 */ /* 0x004fc80000400000 */
[----:B------:R-:W-:-:S04]  /*0110*/  FFMA R3, R4, R8, R3 ;  /* 0x0000000804037223 */ /* 0x000fc80000000003 */
[----:B------:R-:W-:-:S04]  /*0120*/  FFMA R6, R6, R10, R3 ;  /* 0x0000000a06067223 */ /* 0x000fc80000000003 */
[----:B------:R-:W-:-:S05]  /*0130*/  FFMA R6, R7, R11, R6 ;  /* 0x0000000b07067223 */ /* 0x000fca0000000006 */
[----:B------:R-:W1:Y:S02]  /*0140*/  SHFL.BFLY PT, R3, R6, 0x10, 0x1f ;  /* 0x0e001f0006037f89 */ /* 0x000e6400000e0000 */
[----:B-1----:R-:W-:-:S05]  /*0150*/  FADD R3, R6, R3 ;  /* 0x0000000306037221 */ /* 0x002fca0000000000 */
[----:B------:R-:W1:Y:S02]  /*0160*/  SHFL.BFLY PT, R10, R3, 0x8, 0x1f ;  /* 0x0d001f00030a7f89 */ /* 0x000e6400000e0000 */
[----:B-1----:R-:W-:Y:S01]  /*0170*/  FADD R10, R3, R10 ;  /* 0x0000000a030a7221 */ /* 0x002fe20000000000 */
[----:B------:R-:W-:-:S04]  /*0180*/  SHF.R.U32.HI R3, RZ, 0x3, R12 ;  /* 0x00000003ff037819 */ /* 0x000fc8000001160c */
[----:B------:R-:W1:Y:S01]  /*0190*/  SHFL.BFLY PT, R7, R10, 0x4, 0x1f ;  /* 0x0c801f000a077f89 */ /* 0x000e6200000e0000 */
[----:B------:R-:W-:Y:S01]  /*01a0*/  LOP3.LUT R6, R3, 0xc, RZ, 0xc0, !PT ;  /* 0x0000000c03067812 */ /* 0x000fe200078ec0ff */
[----:B-1----:R-:W-:-:S05]  /*01b0*/  FADD R7, R10, R7 ;  /* 0x000000070a077221 */ /* 0x002fca0000000000 */
[----:B------:R-:W1:Y:S02]  /*01c0*/  SHFL.BFLY PT, R4, R7, 0x2, 0x1f ;  /* 0x0c401f0007047f89 */ /* 0x000e6400000e0000 */
[----:B-1----:R-:W-:-:S05]  /*01d0*/  FADD R4, R7, R4 ;  /* 0x0000000407047221 */ /* 0x002fca0000000000 */
[----:B------:R-:W1:Y:S02]  /*01e0*/  SHFL.BFLY PT, R5, R4, 0x1, 0x1f ;  /* 0x0c201f0004057f89 */ /* 0x000e6400000e0000 */
[----:B-1----:R-:W-:-:S05]  /*01f0*/  FADD R5, R4, R5 ;  /* 0x0000000504057221 */ /* 0x002fca0000000000 */
[----:B------:R-:W-:Y:S01]  /*0200*/  @!P0 STS [R6+UR4], R5 ;  /* 0x0000000506008988 */ /* 0x000fe20008000804 */
[----:B------:R-:W-:Y:S01]  /*0210*/  BAR.SYNC.DEFER_BLOCKING 0x0 ;  /* 0x0000000000007b1d */ /* 0x000fe20000010000 */
[----:B------:R-:W-:-:S04]  /*0220*/  LOP3.LUT P0, RZ, R12, 0x3, RZ, 0xc0, !PT ;  /* 0x000000030cff7812 */ /* 0x000fc8000780c0ff */
[----:B------:R-:W-:Y:S01]  /*0230*/  ISETP.LT.AND P0, PT, R12, 0x4, !P0 ;  /* 0x000000040c00780c */ /* 0x000fe20004701270 */
[----:B------:R-:W1:Y:S04]  /*0240*/  @!P1 LDS R2, [R0+UR4] ;  /* 0x0000000400029984 */ /* 0x000e680008000800 */
[----:B-1----:R-:W1:Y:S02]  /*0250*/  SHFL.BFLY PT, R3, R2, 0x2, 0x1f ;  /* 0x0c401f0002037f89 */ /* 0x002e6400000e0000 */
[----:B-1----:R-:W-:-:S05]  /*0260*/  FADD R3, R2, R3 ;  /* 0x0000000302037221 */ /* 0x002fca0000000000 */
[----:B------:R-:W1:Y:S02]  /*0270*/  SHFL.BFLY PT, R4, R3, 0x1, 0x1f ;  /* 0x0c201f0003047f89 */ /* 0x000e6400000e0000 */
[----:B-1----:R-:W-:-:S05]  /*0280*/  FADD R7, R3, R4 ;  /* 0x0000000403077221 */ /* 0x002fca0000000000 */
[----:B------:R1:W-:Y:S01]  /*0290*/  @P0 STS [R0+UR4], R7 ;  /* 0x0000000700000988 */ /* 0x0003e20008000804 */
[----:B------:R-:W-:Y:S01]  /*02a0*/  BAR.SYNC.DEFER_BLOCKING 0x0 ;  /* 0x0000000000007b1d */ /* 0x000fe20000010000 */
[----:B------:R-:W-:-:S05]  /*02b0*/  LOP3.LUT P0, RZ, R12, 0x7f, RZ, 0xc0, !PT ;  /* 0x0000007f0cff7812 */ /* 0x000fca000780c0ff */
[----:B------:R-:W2:Y:S08]  /*02c0*/  LDS R4, [UR4] ;  /* 0x00000004ff047984 */ /* 0x000eb00008000800 */
[----:B-1----:R-:W-:Y:S05]  /*02d0*/  @P0 EXIT ;  /* 0x000000000000094d */ /* 0x002fea0003800000 */
[----:B------:R-:W0:Y:S01]  /*02e0*/  LDC.64 R2, c[0x0][0x220] ;  /* 0x00008800ff027b82 */ /* 0x000e220000000a00 */
[----:B--2---:R-:W-:-:S05]  /*02f0*/  FADD R5, RZ, R4 ;  /* 0x00000004ff057221 */ /* 0x004fca0000000000 */
[----:B0-----:R-:W-:Y:S01]  /*0300*/  STG.E desc[UR6][R2.64], R5 ;  /* 0x0000000502007986 */ /* 0x001fe2000c101906 */
[----:B------:R-:W-:Y:S05]  /*0310*/  EXIT ;  /* 0x000000000000794d */ /* 0x000fea0003800000 */
.L_x_0:
[----:B------:R-:W-:-:S00]  /*0320*/  BRA `(.L_x_0) ;  /* 0xfffffffc00fc7947 */ /* 0x000fc0000383ffff */
[----:B------:R-:W-:-:S00]  /*0330*/  NOP ;  /* 0x0000000000007918 */ /* 0x000fc00000000000 */
        /* <DEDUP_REMOVED lines=12> */
.L_x_1:


//--------------------- .nv.shared.triton_per_fused_dot_19 --------------------------
	.section	.nv.shared.triton_per_fused_dot_19,"aw",@nobits
	.sectionflags	@""
	.align	16
	.zero		1024


//--------------------- .nv.constant0.triton_per_fused_dot_19 --------------------------
	.section	.nv.constant0.triton_per_fused_dot_19,"a",@progbits
	.sectionflags	@""
	.align	4
.nv.constant0.triton_per_fused_dot_19:
	.zero		556
